//
// Generated by NVIDIA NVVM Compiler
//
// Compiler Build ID: CL-36424714
// Cuda compilation tools, release 13.0, V13.0.88
// Based on NVVM 20.0.0
//

.version 9.0
.target sm_100
.address_size 64

	// .globl	_ZN3cub18CUB_300001_SM_10006detail11EmptyKernelIvEEvv
.global .align 1 .b8 _ZN41_INTERNAL_0bd22c21_4_k_cu_5a893be5_1419044cuda3std3__45__cpo5beginE[1];
.global .align 1 .b8 _ZN41_INTERNAL_0bd22c21_4_k_cu_5a893be5_1419044cuda3std3__45__cpo3endE[1];
.global .align 1 .b8 _ZN41_INTERNAL_0bd22c21_4_k_cu_5a893be5_1419044cuda3std3__45__cpo6cbeginE[1];
.global .align 1 .b8 _ZN41_INTERNAL_0bd22c21_4_k_cu_5a893be5_1419044cuda3std3__45__cpo4cendE[1];
.global .align 1 .b8 _ZN41_INTERNAL_0bd22c21_4_k_cu_5a893be5_1419044cuda3std3__45__cpo6rbeginE[1];
.global .align 1 .b8 _ZN41_INTERNAL_0bd22c21_4_k_cu_5a893be5_1419044cuda3std3__45__cpo4rendE[1];
.global .align 1 .b8 _ZN41_INTERNAL_0bd22c21_4_k_cu_5a893be5_1419044cuda3std3__45__cpo7crbeginE[1];
.global .align 1 .b8 _ZN41_INTERNAL_0bd22c21_4_k_cu_5a893be5_1419044cuda3std3__45__cpo5crendE[1];
.global .align 1 .b8 _ZN41_INTERNAL_0bd22c21_4_k_cu_5a893be5_1419044cuda3std3__443_GLOBAL__N__0bd22c21_4_k_cu_5a893be5_1419046ignoreE[1];
.global .align 1 .b8 _ZN41_INTERNAL_0bd22c21_4_k_cu_5a893be5_1419044cuda3std3__419piecewise_constructE[1];
.global .align 1 .b8 _ZN41_INTERNAL_0bd22c21_4_k_cu_5a893be5_1419044cuda3std3__48in_placeE[1];
.global .align 1 .b8 _ZN41_INTERNAL_0bd22c21_4_k_cu_5a893be5_1419044cuda3std3__420unreachable_sentinelE[1];
.global .align 1 .b8 _ZN41_INTERNAL_0bd22c21_4_k_cu_5a893be5_1419044cuda3std3__47nulloptE[1];
.global .align 1 .b8 _ZN41_INTERNAL_0bd22c21_4_k_cu_5a893be5_1419044cuda3std3__48unexpectE[1];
.global .align 1 .b8 _ZN41_INTERNAL_0bd22c21_4_k_cu_5a893be5_1419044cuda3std6ranges3__45__cpo4swapE[1];
.global .align 1 .b8 _ZN41_INTERNAL_0bd22c21_4_k_cu_5a893be5_1419044cuda3std6ranges3__45__cpo9iter_moveE[1];
.global .align 1 .b8 _ZN41_INTERNAL_0bd22c21_4_k_cu_5a893be5_1419044cuda3std6ranges3__45__cpo5beginE[1];
.global .align 1 .b8 _ZN41_INTERNAL_0bd22c21_4_k_cu_5a893be5_1419044cuda3std6ranges3__45__cpo3endE[1];
.global .align 1 .b8 _ZN41_INTERNAL_0bd22c21_4_k_cu_5a893be5_1419044cuda3std6ranges3__45__cpo6cbeginE[1];
.global .align 1 .b8 _ZN41_INTERNAL_0bd22c21_4_k_cu_5a893be5_1419044cuda3std6ranges3__45__cpo4cendE[1];
.global .align 1 .b8 _ZN41_INTERNAL_0bd22c21_4_k_cu_5a893be5_1419044cuda3std6ranges3__45__cpo7advanceE[1];
.global .align 1 .b8 _ZN41_INTERNAL_0bd22c21_4_k_cu_5a893be5_1419044cuda3std6ranges3__45__cpo9iter_swapE[1];
.global .align 1 .b8 _ZN41_INTERNAL_0bd22c21_4_k_cu_5a893be5_1419044cuda3std6ranges3__45__cpo4nextE[1];
.global .align 1 .b8 _ZN41_INTERNAL_0bd22c21_4_k_cu_5a893be5_1419044cuda3std6ranges3__45__cpo4prevE[1];
.global .align 1 .b8 _ZN41_INTERNAL_0bd22c21_4_k_cu_5a893be5_1419044cuda3std6ranges3__45__cpo4dataE[1];
.global .align 1 .b8 _ZN41_INTERNAL_0bd22c21_4_k_cu_5a893be5_1419044cuda3std6ranges3__45__cpo5cdataE[1];
.global .align 1 .b8 _ZN41_INTERNAL_0bd22c21_4_k_cu_5a893be5_1419044cuda3std6ranges3__45__cpo4sizeE[1];
.global .align 1 .b8 _ZN41_INTERNAL_0bd22c21_4_k_cu_5a893be5_1419044cuda3std6ranges3__45__cpo5ssizeE[1];
.global .align 1 .b8 _ZN41_INTERNAL_0bd22c21_4_k_cu_5a893be5_1419044cuda3std6ranges3__45__cpo8distanceE[1];
.global .align 1 .b8 _ZN41_INTERNAL_0bd22c21_4_k_cu_5a893be5_1419046thrust24THRUST_300001_SM_1000_NS6system6detail10sequential3seqE[1];
.global .align 1 .b8 _ZN41_INTERNAL_0bd22c21_4_k_cu_5a893be5_1419046thrust24THRUST_300001_SM_1000_NS12placeholders2_1E[1];
.global .align 1 .b8 _ZN41_INTERNAL_0bd22c21_4_k_cu_5a893be5_1419046thrust24THRUST_300001_SM_1000_NS12placeholders2_2E[1];
.global .align 1 .b8 _ZN41_INTERNAL_0bd22c21_4_k_cu_5a893be5_1419046thrust24THRUST_300001_SM_1000_NS12placeholders2_3E[1];
.global .align 1 .b8 _ZN41_INTERNAL_0bd22c21_4_k_cu_5a893be5_1419046thrust24THRUST_300001_SM_1000_NS12placeholders2_4E[1];
.global .align 1 .b8 _ZN41_INTERNAL_0bd22c21_4_k_cu_5a893be5_1419046thrust24THRUST_300001_SM_1000_NS12placeholders2_5E[1];
.global .align 1 .b8 _ZN41_INTERNAL_0bd22c21_4_k_cu_5a893be5_1419046thrust24THRUST_300001_SM_1000_NS12placeholders2_6E[1];
.global .align 1 .b8 _ZN41_INTERNAL_0bd22c21_4_k_cu_5a893be5_1419046thrust24THRUST_300001_SM_1000_NS12placeholders2_7E[1];
.global .align 1 .b8 _ZN41_INTERNAL_0bd22c21_4_k_cu_5a893be5_1419046thrust24THRUST_300001_SM_1000_NS12placeholders2_8E[1];
.global .align 1 .b8 _ZN41_INTERNAL_0bd22c21_4_k_cu_5a893be5_1419046thrust24THRUST_300001_SM_1000_NS12placeholders2_9E[1];
.global .align 1 .b8 _ZN41_INTERNAL_0bd22c21_4_k_cu_5a893be5_1419046thrust24THRUST_300001_SM_1000_NS12placeholders3_10E[1];

.visible .entry _ZN3cub18CUB_300001_SM_10006detail11EmptyKernelIvEEvv()
{


	ret;

}


// ===== COMPILED SASS (sm_100) =====

	.target	sm_100

	.elftype	@"ET_EXEC"


//--------------------- .note.nv.tkinfo           --------------------------
	.section	.note.nv.tkinfo,"",@"SHT_NOTE"
	.sectionflags	@"SHF_NOTE_NV_TKINFO"
	.tkinfo
        /*0018*/ 	.word	0x00000002
        /*0030*/ 	.string	""
        /*0030*/ 	.string	"ptxas"
        /*0030*/ 	.string	"Cuda compilation tools, release 13.0, V13.0.88"
        /*0030*/ 	.string	"Build cuda_13.0.r13.0/compiler.36424714_0"
        /*0030*/ 	.string	"-arch sm_100 -m 64 "



//--------------------- .note.nv.cuinfo           --------------------------
	.section	.note.nv.cuinfo,"",@"SHT_NOTE"
	.sectionflags	@"SHF_NOTE_NV_CUINFO"
        /*0018*/ 	.short	0x0002
        /*001a*/ 	.short	0x0064
        /*001c*/ 	.short	0x0082
	.zero		2


//--------------------- .nv.info                  --------------------------
	.section	.nv.info,"",@"SHT_CUDA_INFO"
	.align	4


	//----- nvinfo : EIATTR_REGCOUNT
	.align		4
        /*0000*/ 	.byte	0x04, 0x2f
        /*0002*/ 	.short	(.L_41 - .L_40)
	.align		4
.L_40:
        /*0004*/ 	.word	index@(_ZN3cub18CUB_300001_SM_10006detail11EmptyKernelIvEEvv)
        /*0008*/ 	.word	0x00000004


	//----- nvinfo : EIATTR_FRAME_SIZE
	.align		4
.L_41:
        /*000c*/ 	.byte	0x04, 0x11
        /*000e*/ 	.short	(.L_43 - .L_42)
	.align		4
.L_42:
        /*0010*/ 	.word	index@(_ZN3cub18CUB_300001_SM_10006detail11EmptyKernelIvEEvv)
        /*0014*/ 	.word	0x00000000


	//----- nvinfo : EIATTR_MIN_STACK_SIZE
	.align		4
.L_43:
        /*0018*/ 	.byte	0x04, 0x12
        /*001a*/ 	.short	(.L_45 - .L_44)
	.align		4
.L_44:
        /*001c*/ 	.word	index@(_ZN3cub18CUB_300001_SM_10006detail11EmptyKernelIvEEvv)
        /*0020*/ 	.word	0x00000000
.L_45:


//--------------------- .nv.compat                --------------------------
	.section	.nv.compat,"",@"SHT_CUDA_COMPAT_INFO"
	.align	4
        /*0000*/ 	.byte	0x02, 0x09, 0x00, 0x00, 0x02, 0x02, 0x01, 0x00, 0x02, 0x05, 0x05, 0x00, 0x03, 0x07, 0x01, 0x01
        /*0010*/ 	.byte	0x02, 0x03, 0x00, 0x00, 0x02, 0x06, 0x01, 0x00, 0x04, 0x0b, 0x08, 0x00, 0x09, 0x00, 0x00, 0x00
        /*0020*/ 	.byte	0x00, 0x00, 0x00, 0x00


//--------------------- .nv.info._ZN3cub18CUB_300001_SM_10006detail11EmptyKernelIvEEvv --------------------------
	.section	.nv.info._ZN3cub18CUB_300001_SM_10006detail11EmptyKernelIvEEvv,"",@"SHT_CUDA_INFO"
	.sectionflags	@""
	.align	4


	//----- nvinfo : EIATTR_CUDA_API_VERSION
	.align		4
        /*0000*/ 	.byte	0x04, 0x37
        /*0002*/ 	.short	(.L_47 - .L_46)
.L_46:
        /*0004*/ 	.word	0x00000082


	//----- nvinfo : EIATTR_SPARSE_MMA_MASK
	.align		4
.L_47:
        /*0008*/ 	.byte	0x03, 0x50
        /*000a*/ 	.short	0x0000


	//----- nvinfo : EIATTR_MAXREG_COUNT
	.align		4
        /*000c*/ 	.byte	0x03, 0x1b
        /*000e*/ 	.short	0x00ff


	//----- nvinfo : EIATTR_MERCURY_ISA_VERSION
	.align		4
        /*0010*/ 	.byte	0x03, 0x5f
        /*0012*/ 	.short	0x0101


	//----- nvinfo : EIATTR_VRC_CTA_INIT_COUNT
	.align		4
        /*0014*/ 	.byte	0x02, 0x4a
	.zero		1
	.zero		1


	//----- nvinfo : EIATTR_EXIT_INSTR_OFFSETS
	.align		4
        /*0018*/ 	.byte	0x04, 0x1c
        /*001a*/ 	.short	(.L_49 - .L_48)


	//   ....[0]....
.L_48:
        /*001c*/ 	.word	0x00000010


	//----- nvinfo : EIATTR_SW_WAR
	.align		4
.L_49:
        /*0020*/ 	.byte	0x04, 0x36
        /*0022*/ 	.short	(.L_51 - .L_50)
.L_50:
        /*0024*/ 	.word	0x00000008
.L_51:


//--------------------- .nv.callgraph             --------------------------
	.section	.nv.callgraph,"",@"SHT_CUDA_CALLGRAPH"
	.align	4
	.sectionentsize	8
	.align		4
        /*0000*/ 	.word	0x00000000
	.align		4
        /*0004*/ 	.word	0xffffffff
	.align		4
        /*0008*/ 	.word	0x00000000
	.align		4
        /*000c*/ 	.word	0xfffffffe
	.align		4
        /*0010*/ 	.word	0x00000000
	.align		4
        /*0014*/ 	.word	0xfffffffd
	.align		4
        /*0018*/ 	.word	0x00000000
	.align		4
        /*001c*/ 	.word	0xfffffffc


//--------------------- .nv.constant4             --------------------------
	.section	.nv.constant4,"a",@progbits
	.align	8
	.align		8
.nv.constant4:
        /*0000*/ 	.dword	_ZN41_INTERNAL_0bd22c21_4_k_cu_5a893be5_1422344cuda3std3__45__cpo5beginE
	.align		8
        /*0008*/ 	.dword	_ZN41_INTERNAL_0bd22c21_4_k_cu_5a893be5_1422344cuda3std3__45__cpo3endE
	.align		8
        /*0010*/ 	.dword	_ZN41_INTERNAL_0bd22c21_4_k_cu_5a893be5_1422344cuda3std3__45__cpo6cbeginE
	.align		8
        /*0018*/ 	.dword	_ZN41_INTERNAL_0bd22c21_4_k_cu_5a893be5_1422344cuda3std3__45__cpo4cendE
	.align		8
        /*0020*/ 	.dword	_ZN41_INTERNAL_0bd22c21_4_k_cu_5a893be5_1422344cuda3std3__45__cpo6rbeginE
	.align		8
        /*0028*/ 	.dword	_ZN41_INTERNAL_0bd22c21_4_k_cu_5a893be5_1422344cuda3std3__45__cpo4rendE
	.align		8
        /*0030*/ 	.dword	_ZN41_INTERNAL_0bd22c21_4_k_cu_5a893be5_1422344cuda3std3__45__cpo7crbeginE
	.align		8
        /*0038*/ 	.dword	_ZN41_INTERNAL_0bd22c21_4_k_cu_5a893be5_1422344cuda3std3__45__cpo5crendE
	.align		8
        /*0040*/ 	.dword	_ZN41_INTERNAL_0bd22c21_4_k_cu_5a893be5_1422344cuda3std3__443_GLOBAL__N__0bd22c21_4_k_cu_5a893be5_1422346ignoreE
	.align		8
        /*0048*/ 	.dword	_ZN41_INTERNAL_0bd22c21_4_k_cu_5a893be5_1422344cuda3std3__419piecewise_constructE
	.align		8
        /*0050*/ 	.dword	_ZN41_INTERNAL_0bd22c21_4_k_cu_5a893be5_1422344cuda3std3__48in_placeE
	.align		8
        /*0058*/ 	.dword	_ZN41_INTERNAL_0bd22c21_4_k_cu_5a893be5_1422344cuda3std3__420unreachable_sentinelE
	.align		8
        /*0060*/ 	.dword	_ZN41_INTERNAL_0bd22c21_4_k_cu_5a893be5_1422344cuda3std3__47nulloptE
	.align		8
        /*0068*/ 	.dword	_ZN41_INTERNAL_0bd22c21_4_k_cu_5a893be5_1422344cuda3std3__48unexpectE
	.align		8
        /*0070*/ 	.dword	_ZN41_INTERNAL_0bd22c21_4_k_cu_5a893be5_1422344cuda3std6ranges3__45__cpo4swapE
	.align		8
        /*0078*/ 	.dword	_ZN41_INTERNAL_0bd22c21_4_k_cu_5a893be5_1422344cuda3std6ranges3__45__cpo9iter_moveE
	.align		8
        /*0080*/ 	.dword	_ZN41_INTERNAL_0bd22c21_4_k_cu_5a893be5_1422344cuda3std6ranges3__45__cpo5beginE
	.align		8
        /*0088*/ 	.dword	_ZN41_INTERNAL_0bd22c21_4_k_cu_5a893be5_1422344cuda3std6ranges3__45__cpo3endE
	.align		8
        /*0090*/ 	.dword	_ZN41_INTERNAL_0bd22c21_4_k_cu_5a893be5_1422344cuda3std6ranges3__45__cpo6cbeginE
	.align		8
        /*0098*/ 	.dword	_ZN41_INTERNAL_0bd22c21_4_k_cu_5a893be5_1422344cuda3std6ranges3__45__cpo4cendE
	.align		8
        /*00a0*/ 	.dword	_ZN41_INTERNAL_0bd22c21_4_k_cu_5a893be5_1422344cuda3std6ranges3__45__cpo7advanceE
	.align		8
        /*00a8*/ 	.dword	_ZN41_INTERNAL_0bd22c21_4_k_cu_5a893be5_1422344cuda3std6ranges3__45__cpo9iter_swapE
	.align		8
        /*00b0*/ 	.dword	_ZN41_INTERNAL_0bd22c21_4_k_cu_5a893be5_1422344cuda3std6ranges3__45__cpo4nextE
	.align		8
        /*00b8*/ 	.dword	_ZN41_INTERNAL_0bd22c21_4_k_cu_5a893be5_1422344cuda3std6ranges3__45__cpo4prevE
	.align		8
        /*00c0*/ 	.dword	_ZN41_INTERNAL_0bd22c21_4_k_cu_5a893be5_1422344cuda3std6ranges3__45__cpo4dataE
	.align		8
        /*00c8*/ 	.dword	_ZN41_INTERNAL_0bd22c21_4_k_cu_5a893be5_1422344cuda3std6ranges3__45__cpo5cdataE
	.align		8
        /*00d0*/ 	.dword	_ZN41_INTERNAL_0bd22c21_4_k_cu_5a893be5_1422344cuda3std6ranges3__45__cpo4sizeE
	.align		8
        /*00d8*/ 	.dword	_ZN41_INTERNAL_0bd22c21_4_k_cu_5a893be5_1422344cuda3std6ranges3__45__cpo5ssizeE
	.align		8
        /*00e0*/ 	.dword	_ZN41_INTERNAL_0bd22c21_4_k_cu_5a893be5_1422344cuda3std6ranges3__45__cpo8distanceE
	.align		8
        /*00e8*/ 	.dword	_ZN41_INTERNAL_0bd22c21_4_k_cu_5a893be5_1422346thrust24THRUST_300001_SM_1000_NS6system6detail10sequential3seqE
	.align		8
        /*00f0*/ 	.dword	_ZN41_INTERNAL_0bd22c21_4_k_cu_5a893be5_1422346thrust24THRUST_300001_SM_1000_NS12placeholders2_1E
	.align		8
        /*00f8*/ 	.dword	_ZN41_INTERNAL_0bd22c21_4_k_cu_5a893be5_1422346thrust24THRUST_300001_SM_1000_NS12placeholders2_2E
	.align		8
        /*0100*/ 	.dword	_ZN41_INTERNAL_0bd22c21_4_k_cu_5a893be5_1422346thrust24THRUST_300001_SM_1000_NS12placeholders2_3E
	.align		8
        /*0108*/ 	.dword	_ZN41_INTERNAL_0bd22c21_4_k_cu_5a893be5_1422346thrust24THRUST_300001_SM_1000_NS12placeholders2_4E
	.align		8
        /*0110*/ 	.dword	_ZN41_INTERNAL_0bd22c21_4_k_cu_5a893be5_1422346thrust24THRUST_300001_SM_1000_NS12placeholders2_5E
	.align		8
        /*0118*/ 	.dword	_ZN41_INTERNAL_0bd22c21_4_k_cu_5a893be5_1422346thrust24THRUST_300001_SM_1000_NS12placeholders2_6E
	.align		8
        /*0120*/ 	.dword	_ZN41_INTERNAL_0bd22c21_4_k_cu_5a893be5_1422346thrust24THRUST_300001_SM_1000_NS12placeholders2_7E
	.align		8
        /*0128*/ 	.dword	_ZN41_INTERNAL_0bd22c21_4_k_cu_5a893be5_1422346thrust24THRUST_300001_SM_1000_NS12placeholders2_8E
	.align		8
        /*0130*/ 	.dword	_ZN41_INTERNAL_0bd22c21_4_k_cu_5a893be5_1422346thrust24THRUST_300001_SM_1000_NS12placeholders2_9E
	.align		8
        /*0138*/ 	.dword	_ZN41_INTERNAL_0bd22c21_4_k_cu_5a893be5_1422346thrust24THRUST_300001_SM_1000_NS12placeholders3_10E


//--------------------- .text._ZN3cub18CUB_300001_SM_10006detail11EmptyKernelIvEEvv --------------------------
	.section	.text._ZN3cub18CUB_300001_SM_10006detail11EmptyKernelIvEEvv,"ax",@progbits
	.align	128
        .global         _ZN3cub18CUB_300001_SM_10006detail11EmptyKernelIvEEvv
        .type           _ZN3cub18CUB_300001_SM_10006detail11EmptyKernelIvEEvv,@function
        .size           _ZN3cub18CUB_300001_SM_10006detail11EmptyKernelIvEEvv,(.L_x_1 - _ZN3cub18CUB_300001_SM_10006detail11EmptyKernelIvEEvv)
        .other          _ZN3cub18CUB_300001_SM_10006detail11EmptyKernelIvEEvv,@"STO_CUDA_ENTRY STV_DEFAULT"
_ZN3cub18CUB_300001_SM_10006detail11EmptyKernelIvEEvv:
.text._ZN3cub18CUB_300001_SM_10006detail11EmptyKernelIvEEvv:
[----:B------:R-:W-:Y:S01]  /*0000*/  LDC R1, c[0x0][0x37c] ;  /* 0x0000df00ff017b82 */ /* 0x000fe20000000800 */
[----:B------:R-:W-:Y:S05]  /*0010*/  EXIT ;  /* 0x000000000000794d */ /* 0x000fea0003800000 */
.L_x_0:
[----:B------:R-:W-:-:S00]  /*0020*/  BRA `(.L_x_0) ;  /* 0xfffffffc00fc7947 */ /* 0x000fc0000383ffff */
[----:B------:R-:W-:-:S00]  /*0030*/  NOP ;  /* 0x0000000000007918 */ /* 0x000fc00000000000 */
        /* <DEDUP_REMOVED lines=12> */
.L_x_1:


//--------------------- .nv.shared.reserved.0     --------------------------
	.section	.nv.shared.reserved.0,"aw",@nobits
	.weak		__nv_reservedSMEM_offset_0_alias
	.size		__nv_reservedSMEM_offset_0_alias, 0, 64
	.other		__nv_reservedSMEM_offset_0_alias,@"STO_CUDA_RESERVED_SHARED STV_DEFAULT"
__nv_reservedSMEM_offset_0_alias:
	.zero		0
	.zero		64


//--------------------- .nv.global                --------------------------
	.section	.nv.global,"aw",@nobits
.nv.global:
	.type		_ZN41_INTERNAL_0bd22c21_4_k_cu_5a893be5_1422346thrust24THRUST_300001_SM_1000_NS12placeholders2_5E,@object
	.size		_ZN41_INTERNAL_0bd22c21_4_k_cu_5a893be5_1422346thrust24THRUST_300001_SM_1000_NS12placeholders2_5E,(_ZN41_INTERNAL_0bd22c21_4_k_cu_5a893be5_1422344cuda3std3__45__cpo6cbeginE - _ZN41_INTERNAL_0bd22c21_4_k_cu_5a893be5_1422346thrust24THRUST_300001_SM_1000_NS12placeholders2_5E)
_ZN41_INTERNAL_0bd22c21_4_k_cu_5a893be5_1422346thrust24THRUST_300001_SM_1000_NS12placeholders2_5E:
	.zero		1
	.type		_ZN41_INTERNAL_0bd22c21_4_k_cu_5a893be5_1422344cuda3std3__45__cpo6cbeginE,@object
	.size		_ZN41_INTERNAL_0bd22c21_4_k_cu_5a893be5_1422344cuda3std3__45__cpo6cbeginE,(_ZN41_INTERNAL_0bd22c21_4_k_cu_5a893be5_1422344cuda3std6ranges3__45__cpo6cbeginE - _ZN41_INTERNAL_0bd22c21_4_k_cu_5a893be5_1422344cuda3std3__45__cpo6cbeginE)
_ZN41_INTERNAL_0bd22c21_4_k_cu_5a893be5_1422344cuda3std3__45__cpo6cbeginE:
	.zero		1
	.type		_ZN41_INTERNAL_0bd22c21_4_k_cu_5a893be5_1422344cuda3std6ranges3__45__cpo6cbeginE,@object
	.size		_ZN41_INTERNAL_0bd22c21_4_k_cu_5a893be5_1422344cuda3std6ranges3__45__cpo6cbeginE,(_ZN41_INTERNAL_0bd22c21_4_k_cu_5a893be5_1422344cuda3std3__48in_placeE - _ZN41_INTERNAL_0bd22c21_4_k_cu_5a893be5_1422344cuda3std6ranges3__45__cpo6cbeginE)
_ZN41_INTERNAL_0bd22c21_4_k_cu_5a893be5_1422344cuda3std6ranges3__45__cpo6cbeginE:
	.zero		1
	.type		_ZN41_INTERNAL_0bd22c21_4_k_cu_5a893be5_1422344cuda3std3__48in_placeE,@object
	.size		_ZN41_INTERNAL_0bd22c21_4_k_cu_5a893be5_1422344cuda3std3__48in_placeE,(_ZN41_INTERNAL_0bd22c21_4_k_cu_5a893be5_1422344cuda3std6ranges3__45__cpo4sizeE - _ZN41_INTERNAL_0bd22c21_4_k_cu_5a893be5_1422344cuda3std3__48in_placeE)
_ZN41_INTERNAL_0bd22c21_4_k_cu_5a893be5_1422344cuda3std3__48in_placeE:
	.zero		1
	.type		_ZN41_INTERNAL_0bd22c21_4_k_cu_5a893be5_1422344cuda3std6ranges3__45__cpo4sizeE,@object
	.size		_ZN41_INTERNAL_0bd22c21_4_k_cu_5a893be5_1422344cuda3std6ranges3__45__cpo4sizeE,(_ZN41_INTERNAL_0bd22c21_4_k_cu_5a893be5_1422346thrust24THRUST_300001_SM_1000_NS12placeholders2_9E - _ZN41_INTERNAL_0bd22c21_4_k_cu_5a893be5_1422344cuda3std6ranges3__45__cpo4sizeE)
_ZN41_INTERNAL_0bd22c21_4_k_cu_5a893be5_1422344cuda3std6ranges3__45__cpo4sizeE:
	.zero		1
	.type		_ZN41_INTERNAL_0bd22c21_4_k_cu_5a893be5_1422346thrust24THRUST_300001_SM_1000_NS12placeholders2_9E,@object
	.size		_ZN41_INTERNAL_0bd22c21_4_k_cu_5a893be5_1422346thrust24THRUST_300001_SM_1000_NS12placeholders2_9E,(_ZN41_INTERNAL_0bd22c21_4_k_cu_5a893be5_1422344cuda3std3__45__cpo7crbeginE - _ZN41_INTERNAL_0bd22c21_4_k_cu_5a893be5_1422346thrust24THRUST_300001_SM_1000_NS12placeholders2_9E)
_ZN41_INTERNAL_0bd22c21_4_k_cu_5a893be5_1422346thrust24THRUST_300001_SM_1000_NS12placeholders2_9E:
	.zero		1
	.type		_ZN41_INTERNAL_0bd22c21_4_k_cu_5a893be5_1422344cuda3std3__45__cpo7crbeginE,@object
	.size		_ZN41_INTERNAL_0bd22c21_4_k_cu_5a893be5_1422344cuda3std3__45__cpo7crbeginE,(_ZN41_INTERNAL_0bd22c21_4_k_cu_5a893be5_1422344cuda3std6ranges3__45__cpo4nextE - _ZN41_INTERNAL_0bd22c21_4_k_cu_5a893be5_1422344cuda3std3__45__cpo7crbeginE)
_ZN41_INTERNAL_0bd22c21_4_k_cu_5a893be5_1422344cuda3std3__45__cpo7crbeginE:
	.zero		1
	.type		_ZN41_INTERNAL_0bd22c21_4_k_cu_5a893be5_1422344cuda3std6ranges3__45__cpo4nextE,@object
	.size		_ZN41_INTERNAL_0bd22c21_4_k_cu_5a893be5_1422344cuda3std6ranges3__45__cpo4nextE,(_ZN41_INTERNAL_0bd22c21_4_k_cu_5a893be5_1422344cuda3std6ranges3__45__cpo4swapE - _ZN41_INTERNAL_0bd22c21_4_k_cu_5a893be5_1422344cuda3std6ranges3__45__cpo4nextE)
_ZN41_INTERNAL_0bd22c21_4_k_cu_5a893be5_1422344cuda3std6ranges3__45__cpo4nextE:
	.zero		1
	.type		_ZN41_INTERNAL_0bd22c21_4_k_cu_5a893be5_1422344cuda3std6ranges3__45__cpo4swapE,@object
	.size		_ZN41_INTERNAL_0bd22c21_4_k_cu_5a893be5_1422344cuda3std6ranges3__45__cpo4swapE,(_ZN41_INTERNAL_0bd22c21_4_k_cu_5a893be5_1422346thrust24THRUST_300001_SM_1000_NS12placeholders2_1E - _ZN41_INTERNAL_0bd22c21_4_k_cu_5a893be5_1422344cuda3std6ranges3__45__cpo4swapE)
_ZN41_INTERNAL_0bd22c21_4_k_cu_5a893be5_1422344cuda3std6ranges3__45__cpo4swapE:
	.zero		1
	.type		_ZN41_INTERNAL_0bd22c21_4_k_cu_5a893be5_1422346thrust24THRUST_300001_SM_1000_NS12placeholders2_1E,@object
	.size		_ZN41_INTERNAL_0bd22c21_4_k_cu_5a893be5_1422346thrust24THRUST_300001_SM_1000_NS12placeholders2_1E,(_ZN41_INTERNAL_0bd22c21_4_k_cu_5a893be5_1422346thrust24THRUST_300001_SM_1000_NS12placeholders2_3E - _ZN41_INTERNAL_0bd22c21_4_k_cu_5a893be5_1422346thrust24THRUST_300001_SM_1000_NS12placeholders2_1E)
_ZN41_INTERNAL_0bd22c21_4_k_cu_5a893be5_1422346thrust24THRUST_300001_SM_1000_NS12placeholders2_1E:
	.zero		1
	.type		_ZN41_INTERNAL_0bd22c21_4_k_cu_5a893be5_1422346thrust24THRUST_300001_SM_1000_NS12placeholders2_3E,@object
	.size		_ZN41_INTERNAL_0bd22c21_4_k_cu_5a893be5_1422346thrust24THRUST_300001_SM_1000_NS12placeholders2_3E,(_ZN41_INTERNAL_0bd22c21_4_k_cu_5a893be5_1422344cuda3std3__45__cpo5beginE - _ZN41_INTERNAL_0bd22c21_4_k_cu_5a893be5_1422346thrust24THRUST_300001_SM_1000_NS12placeholders2_3E)
_ZN41_INTERNAL_0bd22c21_4_k_cu_5a893be5_1422346thrust24THRUST_300001_SM_1000_NS12placeholders2_3E:
	.zero		1
	.type		_ZN41_INTERNAL_0bd22c21_4_k_cu_5a893be5_1422344cuda3std3__45__cpo5beginE,@object
	.size		_ZN41_INTERNAL_0bd22c21_4_k_cu_5a893be5_1422344cuda3std3__45__cpo5beginE,(_ZN41_INTERNAL_0bd22c21_4_k_cu_5a893be5_1422344cuda3std6ranges3__45__cpo5beginE - _ZN41_INTERNAL_0bd22c21_4_k_cu_5a893be5_1422344cuda3std3__45__cpo5beginE)
_ZN41_INTERNAL_0bd22c21_4_k_cu_5a893be5_1422344cuda3std3__45__cpo5beginE:
	.zero		1
	.type		_ZN41_INTERNAL_0bd22c21_4_k_cu_5a893be5_1422344cuda3std6ranges3__45__cpo5beginE,@object
	.size		_ZN41_INTERNAL_0bd22c21_4_k_cu_5a893be5_1422344cuda3std6ranges3__45__cpo5beginE,(_ZN41_INTERNAL_0bd22c21_4_k_cu_5a893be5_1422344cuda3std3__443_GLOBAL__N__0bd22c21_4_k_cu_5a893be5_1422346ignoreE - _ZN41_INTERNAL_0bd22c21_4_k_cu_5a893be5_1422344cuda3std6ranges3__45__cpo5beginE)
_ZN41_INTERNAL_0bd22c21_4_k_cu_5a893be5_1422344cuda3std6ranges3__45__cpo5beginE:
	.zero		1
	.type		_ZN41_INTERNAL_0bd22c21_4_k_cu_5a893be5_1422344cuda3std3__443_GLOBAL__N__0bd22c21_4_k_cu_5a893be5_1422346ignoreE,@object
	.size		_ZN41_INTERNAL_0bd22c21_4_k_cu_5a893be5_1422344cuda3std3__443_GLOBAL__N__0bd22c21_4_k_cu_5a893be5_1422346ignoreE,(_ZN41_INTERNAL_0bd22c21_4_k_cu_5a893be5_1422344cuda3std6ranges3__45__cpo4dataE - _ZN41_INTERNAL_0bd22c21_4_k_cu_5a893be5_1422344cuda3std3__443_GLOBAL__N__0bd22c21_4_k_cu_5a893be5_1422346ignoreE)
_ZN41_INTERNAL_0bd22c21_4_k_cu_5a893be5_1422344cuda3std3__443_GLOBAL__N__0bd22c21_4_k_cu_5a893be5_1422346ignoreE:
	.zero		1
	.type		_ZN41_INTERNAL_0bd22c21_4_k_cu_5a893be5_1422344cuda3std6ranges3__45__cpo4dataE,@object
	.size		_ZN41_INTERNAL_0bd22c21_4_k_cu_5a893be5_1422344cuda3std6ranges3__45__cpo4dataE,(_ZN41_INTERNAL_0bd22c21_4_k_cu_5a893be5_1422346thrust24THRUST_300001_SM_1000_NS12placeholders2_7E - _ZN41_INTERNAL_0bd22c21_4_k_cu_5a893be5_1422344cuda3std6ranges3__45__cpo4dataE)
_ZN41_INTERNAL_0bd22c21_4_k_cu_5a893be5_1422344cuda3std6ranges3__45__cpo4dataE:
	.zero		1
	.type		_ZN41_INTERNAL_0bd22c21_4_k_cu_5a893be5_1422346thrust24THRUST_300001_SM_1000_NS12placeholders2_7E,@object
	.size		_ZN41_INTERNAL_0bd22c21_4_k_cu_5a893be5_1422346thrust24THRUST_300001_SM_1000_NS12placeholders2_7E,(_ZN41_INTERNAL_0bd22c21_4_k_cu_5a893be5_1422344cuda3std3__45__cpo6rbeginE - _ZN41_INTERNAL_0bd22c21_4_k_cu_5a893be5_1422346thrust24THRUST_300001_SM_1000_NS12placeholders2_7E)
_ZN41_INTERNAL_0bd22c21_4_k_cu_5a893be5_1422346thrust24THRUST_300001_SM_1000_NS12placeholders2_7E:
	.zero		1
	.type		_ZN41_INTERNAL_0bd22c21_4_k_cu_5a893be5_1422344cuda3std3__45__cpo6rbeginE,@object
	.size		_ZN41_INTERNAL_0bd22c21_4_k_cu_5a893be5_1422344cuda3std3__45__cpo6rbeginE,(_ZN41_INTERNAL_0bd22c21_4_k_cu_5a893be5_1422344cuda3std6ranges3__45__cpo7advanceE - _ZN41_INTERNAL_0bd22c21_4_k_cu_5a893be5_1422344cuda3std3__45__cpo6rbeginE)
_ZN41_INTERNAL_0bd22c21_4_k_cu_5a893be5_1422344cuda3std3__45__cpo6rbeginE:
	.zero		1
	.type		_ZN41_INTERNAL_0bd22c21_4_k_cu_5a893be5_1422344cuda3std6ranges3__45__cpo7advanceE,@object
	.size		_ZN41_INTERNAL_0bd22c21_4_k_cu_5a893be5_1422344cuda3std6ranges3__45__cpo7advanceE,(_ZN41_INTERNAL_0bd22c21_4_k_cu_5a893be5_1422344cuda3std3__47nulloptE - _ZN41_INTERNAL_0bd22c21_4_k_cu_5a893be5_1422344cuda3std6ranges3__45__cpo7advanceE)
_ZN41_INTERNAL_0bd22c21_4_k_cu_5a893be5_1422344cuda3std6ranges3__45__cpo7advanceE:
	.zero		1
	.type		_ZN41_INTERNAL_0bd22c21_4_k_cu_5a893be5_1422344cuda3std3__47nulloptE,@object
	.size		_ZN41_INTERNAL_0bd22c21_4_k_cu_5a893be5_1422344cuda3std3__47nulloptE,(_ZN41_INTERNAL_0bd22c21_4_k_cu_5a893be5_1422344cuda3std6ranges3__45__cpo8distanceE - _ZN41_INTERNAL_0bd22c21_4_k_cu_5a893be5_1422344cuda3std3__47nulloptE)
_ZN41_INTERNAL_0bd22c21_4_k_cu_5a893be5_1422344cuda3std3__47nulloptE:
	.zero		1
	.type		_ZN41_INTERNAL_0bd22c21_4_k_cu_5a893be5_1422344cuda3std6ranges3__45__cpo8distanceE,@object
	.size		_ZN41_INTERNAL_0bd22c21_4_k_cu_5a893be5_1422344cuda3std6ranges3__45__cpo8distanceE,(_ZN41_INTERNAL_0bd22c21_4_k_cu_5a893be5_1422346thrust24THRUST_300001_SM_1000_NS12placeholders2_6E - _ZN41_INTERNAL_0bd22c21_4_k_cu_5a893be5_1422344cuda3std6ranges3__45__cpo8distanceE)
_ZN41_INTERNAL_0bd22c21_4_k_cu_5a893be5_1422344cuda3std6ranges3__45__cpo8distanceE:
	.zero		1
	.type		_ZN41_INTERNAL_0bd22c21_4_k_cu_5a893be5_1422346thrust24THRUST_300001_SM_1000_NS12placeholders2_6E,@object
	.size		_ZN41_INTERNAL_0bd22c21_4_k_cu_5a893be5_1422346thrust24THRUST_300001_SM_1000_NS12placeholders2_6E,(_ZN41_INTERNAL_0bd22c21_4_k_cu_5a893be5_1422344cuda3std3__45__cpo4cendE - _ZN41_INTERNAL_0bd22c21_4_k_cu_5a893be5_1422346thrust24THRUST_300001_SM_1000_NS12placeholders2_6E)
_ZN41_INTERNAL_0bd22c21_4_k_cu_5a893be5_1422346thrust24THRUST_300001_SM_1000_NS12placeholders2_6E:
	.zero		1
	.type		_ZN41_INTERNAL_0bd22c21_4_k_cu_5a893be5_1422344cuda3std3__45__cpo4cendE,@object
	.size		_ZN41_INTERNAL_0bd22c21_4_k_cu_5a893be5_1422344cuda3std3__45__cpo4cendE,(_ZN41_INTERNAL_0bd22c21_4_k_cu_5a893be5_1422344cuda3std6ranges3__45__cpo4cendE - _ZN41_INTERNAL_0bd22c21_4_k_cu_5a893be5_1422344cuda3std3__45__cpo4cendE)
_ZN41_INTERNAL_0bd22c21_4_k_cu_5a893be5_1422344cuda3std3__45__cpo4cendE:
	.zero		1
	.type		_ZN41_INTERNAL_0bd22c21_4_k_cu_5a893be5_1422344cuda3std6ranges3__45__cpo4cendE,@object
	.size		_ZN41_INTERNAL_0bd22c21_4_k_cu_5a893be5_1422344cuda3std6ranges3__45__cpo4cendE,(_ZN41_INTERNAL_0bd22c21_4_k_cu_5a893be5_1422344cuda3std3__420unreachable_sentinelE - _ZN41_INTERNAL_0bd22c21_4_k_cu_5a893be5_1422344cuda3std6ranges3__45__cpo4cendE)
_ZN41_INTERNAL_0bd22c21_4_k_cu_5a893be5_1422344cuda3std6ranges3__45__cpo4cendE:
	.zero		1
	.type		_ZN41_INTERNAL_0bd22c21_4_k_cu_5a893be5_1422344cuda3std3__420unreachable_sentinelE,@object
	.size		_ZN41_INTERNAL_0bd22c21_4_k_cu_5a893be5_1422344cuda3std3__420unreachable_sentinelE,(_ZN41_INTERNAL_0bd22c21_4_k_cu_5a893be5_1422344cuda3std6ranges3__45__cpo5ssizeE - _ZN41_INTERNAL_0bd22c21_4_k_cu_5a893be5_1422344cuda3std3__420unreachable_sentinelE)
_ZN41_INTERNAL_0bd22c21_4_k_cu_5a893be5_1422344cuda3std3__420unreachable_sentinelE:
	.zero		1
	.type		_ZN41_INTERNAL_0bd22c21_4_k_cu_5a893be5_1422344cuda3std6ranges3__45__cpo5ssizeE,@object
	.size		_ZN41_INTERNAL_0bd22c21_4_k_cu_5a893be5_1422344cuda3std6ranges3__45__cpo5ssizeE,(_ZN41_INTERNAL_0bd22c21_4_k_cu_5a893be5_1422346thrust24THRUST_300001_SM_1000_NS12placeholders3_10E - _ZN41_INTERNAL_0bd22c21_4_k_cu_5a893be5_1422344cuda3std6ranges3__45__cpo5ssizeE)
_ZN41_INTERNAL_0bd22c21_4_k_cu_5a893be5_1422344cuda3std6ranges3__45__cpo5ssizeE:
	.zero		1
	.type		_ZN41_INTERNAL_0bd22c21_4_k_cu_5a893be5_1422346thrust24THRUST_300001_SM_1000_NS12placeholders3_10E,@object
	.size		_ZN41_INTERNAL_0bd22c21_4_k_cu_5a893be5_1422346thrust24THRUST_300001_SM_1000_NS12placeholders3_10E,(_ZN41_INTERNAL_0bd22c21_4_k_cu_5a893be5_1422344cuda3std3__45__cpo5crendE - _ZN41_INTERNAL_0bd22c21_4_k_cu_5a893be5_1422346thrust24THRUST_300001_SM_1000_NS12placeholders3_10E)
_ZN41_INTERNAL_0bd22c21_4_k_cu_5a893be5_1422346thrust24THRUST_300001_SM_1000_NS12placeholders3_10E:
	.zero		1
	.type		_ZN41_INTERNAL_0bd22c21_4_k_cu_5a893be5_1422344cuda3std3__45__cpo5crendE,@object
	.size		_ZN41_INTERNAL_0bd22c21_4_k_cu_5a893be5_1422344cuda3std3__45__cpo5crendE,(_ZN41_INTERNAL_0bd22c21_4_k_cu_5a893be5_1422344cuda3std6ranges3__45__cpo4prevE - _ZN41_INTERNAL_0bd22c21_4_k_cu_5a893be5_1422344cuda3std3__45__cpo5crendE)
_ZN41_INTERNAL_0bd22c21_4_k_cu_5a893be5_1422344cuda3std3__45__cpo5crendE:
	.zero		1
	.type		_ZN41_INTERNAL_0bd22c21_4_k_cu_5a893be5_1422344cuda3std6ranges3__45__cpo4prevE,@object
	.size		_ZN41_INTERNAL_0bd22c21_4_k_cu_5a893be5_1422344cuda3std6ranges3__45__cpo4prevE,(_ZN41_INTERNAL_0bd22c21_4_k_cu_5a893be5_1422344cuda3std6ranges3__45__cpo9iter_moveE - _ZN41_INTERNAL_0bd22c21_4_k_cu_5a893be5_1422344cuda3std6ranges3__45__cpo4prevE)
_ZN41_INTERNAL_0bd22c21_4_k_cu_5a893be5_1422344cuda3std6ranges3__45__cpo4prevE:
	.zero		1
	.type		_ZN41_INTERNAL_0bd22c21_4_k_cu_5a893be5_1422344cuda3std6ranges3__45__cpo9iter_moveE,@object
	.size		_ZN41_INTERNAL_0bd22c21_4_k_cu_5a893be5_1422344cuda3std6ranges3__45__cpo9iter_moveE,(_ZN41_INTERNAL_0bd22c21_4_k_cu_5a893be5_1422346thrust24THRUST_300001_SM_1000_NS12placeholders2_2E - _ZN41_INTERNAL_0bd22c21_4_k_cu_5a893be5_1422344cuda3std6ranges3__45__cpo9iter_moveE)
_ZN41_INTERNAL_0bd22c21_4_k_cu_5a893be5_1422344cuda3std6ranges3__45__cpo9iter_moveE:
	.zero		1
	.type		_ZN41_INTERNAL_0bd22c21_4_k_cu_5a893be5_1422346thrust24THRUST_300001_SM_1000_NS12placeholders2_2E,@object
	.size		_ZN41_INTERNAL_0bd22c21_4_k_cu_5a893be5_1422346thrust24THRUST_300001_SM_1000_NS12placeholders2_2E,(_ZN41_INTERNAL_0bd22c21_4_k_cu_5a893be5_1422346thrust24THRUST_300001_SM_1000_NS12placeholders2_4E - _ZN41_INTERNAL_0bd22c21_4_k_cu_5a893be5_1422346thrust24THRUST_300001_SM_1000_NS12placeholders2_2E)
_ZN41_INTERNAL_0bd22c21_4_k_cu_5a893be5_1422346thrust24THRUST_300001_SM_1000_NS12placeholders2_2E:
	.zero		1
	.type		_ZN41_INTERNAL_0bd22c21_4_k_cu_5a893be5_1422346thrust24THRUST_300001_SM_1000_NS12placeholders2_4E,@object
	.size		_ZN41_INTERNAL_0bd22c21_4_k_cu_5a893be5_1422346thrust24THRUST_300001_SM_1000_NS12placeholders2_4E,(_ZN41_INTERNAL_0bd22c21_4_k_cu_5a893be5_1422344cuda3std3__45__cpo3endE - _ZN41_INTERNAL_0bd22c21_4_k_cu_5a893be5_1422346thrust24THRUST_300001_SM_1000_NS12placeholders2_4E)
_ZN41_INTERNAL_0bd22c21_4_k_cu_5a893be5_1422346thrust24THRUST_300001_SM_1000_NS12placeholders2_4E:
	.zero		1
	.type		_ZN41_INTERNAL_0bd22c21_4_k_cu_5a893be5_1422344cuda3std3__45__cpo3endE,@object
	.size		_ZN41_INTERNAL_0bd22c21_4_k_cu_5a893be5_1422344cuda3std3__45__cpo3endE,(_ZN41_INTERNAL_0bd22c21_4_k_cu_5a893be5_1422344cuda3std6ranges3__45__cpo3endE - _ZN41_INTERNAL_0bd22c21_4_k_cu_5a893be5_1422344cuda3std3__45__cpo3endE)
_ZN41_INTERNAL_0bd22c21_4_k_cu_5a893be5_1422344cuda3std3__45__cpo3endE:
	.zero		1
	.type		_ZN41_INTERNAL_0bd22c21_4_k_cu_5a893be5_1422344cuda3std6ranges3__45__cpo3endE,@object
	.size		_ZN41_INTERNAL_0bd22c21_4_k_cu_5a893be5_1422344cuda3std6ranges3__45__cpo3endE,(_ZN41_INTERNAL_0bd22c21_4_k_cu_5a893be5_1422344cuda3std3__419piecewise_constructE - _ZN41_INTERNAL_0bd22c21_4_k_cu_5a893be5_1422344cuda3std6ranges3__45__cpo3endE)
_ZN41_INTERNAL_0bd22c21_4_k_cu_5a893be5_1422344cuda3std6ranges3__45__cpo3endE:
	.zero		1
	.type		_ZN41_INTERNAL_0bd22c21_4_k_cu_5a893be5_1422344cuda3std3__419piecewise_constructE,@object
	.size		_ZN41_INTERNAL_0bd22c21_4_k_cu_5a893be5_1422344cuda3std3__419piecewise_constructE,(_ZN41_INTERNAL_0bd22c21_4_k_cu_5a893be5_1422344cuda3std6ranges3__45__cpo5cdataE - _ZN41_INTERNAL_0bd22c21_4_k_cu_5a893be5_1422344cuda3std3__419piecewise_constructE)
_ZN41_INTERNAL_0bd22c21_4_k_cu_5a893be5_1422344cuda3std3__419piecewise_constructE:
	.zero		1
	.type		_ZN41_INTERNAL_0bd22c21_4_k_cu_5a893be5_1422344cuda3std6ranges3__45__cpo5cdataE,@object
	.size		_ZN41_INTERNAL_0bd22c21_4_k_cu_5a893be5_1422344cuda3std6ranges3__45__cpo5cdataE,(_ZN41_INTERNAL_0bd22c21_4_k_cu_5a893be5_1422346thrust24THRUST_300001_SM_1000_NS12placeholders2_8E - _ZN41_INTERNAL_0bd22c21_4_k_cu_5a893be5_1422344cuda3std6ranges3__45__cpo5cdataE)
_ZN41_INTERNAL_0bd22c21_4_k_cu_5a893be5_1422344cuda3std6ranges3__45__cpo5cdataE:
	.zero		1
	.type		_ZN41_INTERNAL_0bd22c21_4_k_cu_5a893be5_1422346thrust24THRUST_300001_SM_1000_NS12placeholders2_8E,@object
	.size		_ZN41_INTERNAL_0bd22c21_4_k_cu_5a893be5_1422346thrust24THRUST_300001_SM_1000_NS12placeholders2_8E,(_ZN41_INTERNAL_0bd22c21_4_k_cu_5a893be5_1422344cuda3std3__45__cpo4rendE - _ZN41_INTERNAL_0bd22c21_4_k_cu_5a893be5_1422346thrust24THRUST_300001_SM_1000_NS12placeholders2_8E)
_ZN41_INTERNAL_0bd22c21_4_k_cu_5a893be5_1422346thrust24THRUST_300001_SM_1000_NS12placeholders2_8E:
	.zero		1
	.type		_ZN41_INTERNAL_0bd22c21_4_k_cu_5a893be5_1422344cuda3std3__45__cpo4rendE,@object
	.size		_ZN41_INTERNAL_0bd22c21_4_k_cu_5a893be5_1422344cuda3std3__45__cpo4rendE,(_ZN41_INTERNAL_0bd22c21_4_k_cu_5a893be5_1422344cuda3std6ranges3__45__cpo9iter_swapE - _ZN41_INTERNAL_0bd22c21_4_k_cu_5a893be5_1422344cuda3std3__45__cpo4rendE)
_ZN41_INTERNAL_0bd22c21_4_k_cu_5a893be5_1422344cuda3std3__45__cpo4rendE:
	.zero		1
	.type		_ZN41_INTERNAL_0bd22c21_4_k_cu_5a893be5_1422344cuda3std6ranges3__45__cpo9iter_swapE,@object
	.size		_ZN41_INTERNAL_0bd22c21_4_k_cu_5a893be5_1422344cuda3std6ranges3__45__cpo9iter_swapE,(_ZN41_INTERNAL_0bd22c21_4_k_cu_5a893be5_1422344cuda3std3__48unexpectE - _ZN41_INTERNAL_0bd22c21_4_k_cu_5a893be5_1422344cuda3std6ranges3__45__cpo9iter_swapE)
_ZN41_INTERNAL_0bd22c21_4_k_cu_5a893be5_1422344cuda3std6ranges3__45__cpo9iter_swapE:
	.zero		1
	.type		_ZN41_INTERNAL_0bd22c21_4_k_cu_5a893be5_1422344cuda3std3__48unexpectE,@object
	.size		_ZN41_INTERNAL_0bd22c21_4_k_cu_5a893be5_1422344cuda3std3__48unexpectE,(_ZN41_INTERNAL_0bd22c21_4_k_cu_5a893be5_1422346thrust24THRUST_300001_SM_1000_NS6system6detail10sequential3seqE - _ZN41_INTERNAL_0bd22c21_4_k_cu_5a893be5_1422344cuda3std3__48unexpectE)
_ZN41_INTERNAL_0bd22c21_4_k_cu_5a893be5_1422344cuda3std3__48unexpectE:
	.zero		1
	.type		_ZN41_INTERNAL_0bd22c21_4_k_cu_5a893be5_1422346thrust24THRUST_300001_SM_1000_NS6system6detail10sequential3seqE,@object
	.size		_ZN41_INTERNAL_0bd22c21_4_k_cu_5a893be5_1422346thrust24THRUST_300001_SM_1000_NS6system6detail10sequential3seqE,(.L_29 - _ZN41_INTERNAL_0bd22c21_4_k_cu_5a893be5_1422346thrust24THRUST_300001_SM_1000_NS6system6detail10sequential3seqE)
_ZN41_INTERNAL_0bd22c21_4_k_cu_5a893be5_1422346thrust24THRUST_300001_SM_1000_NS6system6detail10sequential3seqE:
	.zero		1
.L_29:


//--------------------- .nv.constant0._ZN3cub18CUB_300001_SM_10006detail11EmptyKernelIvEEvv --------------------------
	.section	.nv.constant0._ZN3cub18CUB_300001_SM_10006detail11EmptyKernelIvEEvv,"a",@progbits
	.sectionflags	@""
	.align	4
.nv.constant0._ZN3cub18CUB_300001_SM_10006detail11EmptyKernelIvEEvv:
	.zero		896


//--------------------- SYMBOLS --------------------------

	.type		.nv.reservedSmem.offset0,@object
	.size		.nv.reservedSmem.offset0,0x4
